//
// Generated by NVIDIA NVVM Compiler
//
// Compiler Build ID: CL-36424714
// Cuda compilation tools, release 13.0, V13.0.88
// Based on NVVM 20.0.0
//

.version 9.0
.target sm_100
.address_size 64

	// .globl	_Z9sgemv_devPKfS0_Pfi

.visible .entry _Z9sgemv_devPKfS0_Pfi(
	.param .u64 .ptr .align 1 _Z9sgemv_devPKfS0_Pfi_param_0,
	.param .u64 .ptr .align 1 _Z9sgemv_devPKfS0_Pfi_param_1,
	.param .u64 .ptr .align 1 _Z9sgemv_devPKfS0_Pfi_param_2,
	.param .u32 _Z9sgemv_devPKfS0_Pfi_param_3
)
{
	.reg .pred 	%p<5>;
	.reg .b32 	%r<24>;
	.reg .b32 	%f<32>;
	.reg .b64 	%rd<22>;

	ld.param.u64 	%rd8, [_Z9sgemv_devPKfS0_Pfi_param_0];
	ld.param.u64 	%rd6, [_Z9sgemv_devPKfS0_Pfi_param_1];
	ld.param.u64 	%rd7, [_Z9sgemv_devPKfS0_Pfi_param_2];
	ld.param.u32 	%r11, [_Z9sgemv_devPKfS0_Pfi_param_3];
	cvta.to.global.u64 	%rd9, %rd8;
	mov.u32 	%r12, %ctaid.y;
	mov.u32 	%r1, %ntid.y;
	mov.u32 	%r13, %tid.y;
	mad.lo.s32 	%r14, %r12, %r1, %r13;
	shl.b32 	%r22, %r14, 2;
	mul.lo.s32 	%r15, %r11, %r22;
	mul.wide.u32 	%rd10, %r15, 4;
	add.s64 	%rd21, %rd9, %rd10;
	setp.ge.s32 	%p1, %r22, %r11;
	@%p1 bra 	$L__BB0_6;
	mov.u32 	%r16, %nctaid.y;
	mul.lo.s32 	%r17, %r16, %r1;
	shl.b32 	%r3, %r17, 2;
	mul.lo.s32 	%r4, %r11, %r3;
	mov.u32 	%r18, %ctaid.x;
	mov.u32 	%r19, %ntid.x;
	mov.u32 	%r20, %tid.x;
	mad.lo.s32 	%r5, %r18, %r19, %r20;
	mov.u32 	%r21, %nctaid.x;
	mul.lo.s32 	%r6, %r19, %r21;
	cvta.to.global.u64 	%rd2, %rd7;
	cvta.to.global.u64 	%rd3, %rd6;
	mul.wide.s32 	%rd14, %r11, 4;
$L__BB0_2:
	setp.ge.s32 	%p2, %r5, %r11;
	mov.f32 	%f28, 0f00000000;
	mov.f32 	%f29, %f28;
	mov.f32 	%f30, %f28;
	mov.f32 	%f31, %f28;
	@%p2 bra 	$L__BB0_5;
	mov.f32 	%f28, 0f00000000;
	mov.u32 	%r23, %r5;
$L__BB0_4:
	mul.wide.s32 	%rd11, %r23, 4;
	add.s64 	%rd12, %rd3, %rd11;
	ld.global.nc.f32 	%f15, [%rd12];
	add.s64 	%rd13, %rd21, %rd11;
	ld.global.nc.f32 	%f16, [%rd13];
	fma.rn.f32 	%f31, %f16, %f15, %f31;
	add.s64 	%rd15, %rd13, %rd14;
	ld.global.nc.f32 	%f17, [%rd15];
	fma.rn.f32 	%f30, %f17, %f15, %f30;
	add.s64 	%rd16, %rd15, %rd14;
	ld.global.nc.f32 	%f18, [%rd16];
	fma.rn.f32 	%f29, %f18, %f15, %f29;
	add.s64 	%rd17, %rd16, %rd14;
	ld.global.nc.f32 	%f19, [%rd17];
	fma.rn.f32 	%f28, %f19, %f15, %f28;
	add.s32 	%r23, %r23, %r6;
	setp.lt.s32 	%p3, %r23, %r11;
	@%p3 bra 	$L__BB0_4;
$L__BB0_5:
	mul.wide.s32 	%rd18, %r22, 4;
	add.s64 	%rd19, %rd2, %rd18;
	atom.global.add.f32 	%f20, [%rd19], %f31;
	atom.global.add.f32 	%f21, [%rd19+4], %f30;
	atom.global.add.f32 	%f22, [%rd19+8], %f29;
	atom.global.add.f32 	%f23, [%rd19+12], %f28;
	mul.wide.u32 	%rd20, %r4, 4;
	add.s64 	%rd21, %rd21, %rd20;
	add.s32 	%r22, %r22, %r3;
	setp.lt.s32 	%p4, %r22, %r11;
	@%p4 bra 	$L__BB0_2;
$L__BB0_6:
	ret;

}


// ===== COMPILED SASS (sm_100) =====

	.target	sm_100

	.elftype	@"ET_EXEC"


//--------------------- .note.nv.tkinfo           --------------------------
	.section	.note.nv.tkinfo,"",@"SHT_NOTE"
	.sectionflags	@"SHF_NOTE_NV_TKINFO"
	.tkinfo
        /*0018*/ 	.word	0x00000002
        /*0030*/ 	.string	""
        /*0030*/ 	.string	"ptxas"
        /*0030*/ 	.string	"Cuda compilation tools, release 13.0, V13.0.88"
        /*0030*/ 	.string	"Build cuda_13.0.r13.0/compiler.36424714_0"
        /*0030*/ 	.string	"-arch sm_100 -m 64 "



//--------------------- .note.nv.cuinfo           --------------------------
	.section	.note.nv.cuinfo,"",@"SHT_NOTE"
	.sectionflags	@"SHF_NOTE_NV_CUINFO"
        /*0018*/ 	.short	0x0002
        /*001a*/ 	.short	0x0064
        /*001c*/ 	.short	0x0082
	.zero		2


//--------------------- .nv.info                  --------------------------
	.section	.nv.info,"",@"SHT_CUDA_INFO"
	.align	4


	//----- nvinfo : EIATTR_REGCOUNT
	.align		4
        /*0000*/ 	.byte	0x04, 0x2f
        /*0002*/ 	.short	(.L_1 - .L_0)
	.align		4
.L_0:
        /*0004*/ 	.word	index@(_Z9sgemv_devPKfS0_Pfi)
        /*0008*/ 	.word	0x00000020


	//----- nvinfo : EIATTR_FRAME_SIZE
	.align		4
.L_1:
        /*000c*/ 	.byte	0x04, 0x11
        /*000e*/ 	.short	(.L_3 - .L_2)
	.align		4
.L_2:
        /*0010*/ 	.word	index@(_Z9sgemv_devPKfS0_Pfi)
        /*0014*/ 	.word	0x00000000


	//----- nvinfo : EIATTR_MIN_STACK_SIZE
	.align		4
.L_3:
        /*0018*/ 	.byte	0x04, 0x12
        /*001a*/ 	.short	(.L_5 - .L_4)
	.align		4
.L_4:
        /*001c*/ 	.word	index@(_Z9sgemv_devPKfS0_Pfi)
        /*0020*/ 	.word	0x00000000
.L_5:


//--------------------- .nv.compat                --------------------------
	.section	.nv.compat,"",@"SHT_CUDA_COMPAT_INFO"
	.align	4
        /*0000*/ 	.byte	0x02, 0x09, 0x00, 0x00, 0x02, 0x02, 0x01, 0x00, 0x02, 0x05, 0x05, 0x00, 0x03, 0x07, 0x01, 0x01
        /*0010*/ 	.byte	0x02, 0x03, 0x00, 0x00, 0x02, 0x06, 0x01, 0x00, 0x04, 0x0b, 0x08, 0x00, 0x09, 0x00, 0x00, 0x00
        /*0020*/ 	.byte	0x00, 0x00, 0x00, 0x00


//--------------------- .nv.info._Z9sgemv_devPKfS0_Pfi --------------------------
	.section	.nv.info._Z9sgemv_devPKfS0_Pfi,"",@"SHT_CUDA_INFO"
	.sectionflags	@""
	.align	4


	//----- nvinfo : EIATTR_CUDA_API_VERSION
	.align		4
        /*0000*/ 	.byte	0x04, 0x37
        /*0002*/ 	.short	(.L_7 - .L_6)
.L_6:
        /*0004*/ 	.word	0x00000082


	//----- nvinfo : EIATTR_KPARAM_INFO
	.align		4
.L_7:
        /*0008*/ 	.byte	0x04, 0x17
        /*000a*/ 	.short	(.L_9 - .L_8)
.L_8:
        /*000c*/ 	.word	0x00000000
        /*0010*/ 	.short	0x0003
        /*0012*/ 	.short	0x0018
        /*0014*/ 	.byte	0x00, 0xf0, 0x11, 0x00


	//----- nvinfo : EIATTR_KPARAM_INFO
	.align		4
.L_9:
        /*0018*/ 	.byte	0x04, 0x17
        /*001a*/ 	.short	(.L_11 - .L_10)
.L_10:
        /*001c*/ 	.word	0x00000000
        /*0020*/ 	.short	0x0002
        /*0022*/ 	.short	0x0010
        /*0024*/ 	.byte	0x00, 0xf5, 0x21, 0x00


	//----- nvinfo : EIATTR_KPARAM_INFO
	.align		4
.L_11:
        /*0028*/ 	.byte	0x04, 0x17
        /*002a*/ 	.short	(.L_13 - .L_12)
.L_12:
        /*002c*/ 	.word	0x00000000
        /*0030*/ 	.short	0x0001
        /*0032*/ 	.short	0x0008
        /*0034*/ 	.byte	0x00, 0xf5, 0x21, 0x00


	//----- nvinfo : EIATTR_KPARAM_INFO
	.align		4
.L_13:
        /*0038*/ 	.byte	0x04, 0x17
        /*003a*/ 	.short	(.L_15 - .L_14)
.L_14:
        /*003c*/ 	.word	0x00000000
        /*0040*/ 	.short	0x0000
        /*0042*/ 	.short	0x0000
        /*0044*/ 	.byte	0x00, 0xf5, 0x21, 0x00


	//----- nvinfo : EIATTR_SPARSE_MMA_MASK
	.align		4
.L_15:
        /*0048*/ 	.byte	0x03, 0x50
        /*004a*/ 	.short	0x0000


	//----- nvinfo : EIATTR_MAXREG_COUNT
	.align		4
        /*004c*/ 	.byte	0x03, 0x1b
        /*004e*/ 	.short	0x00ff


	//----- nvinfo : EIATTR_MERCURY_ISA_VERSION
	.align		4
        /*0050*/ 	.byte	0x03, 0x5f
        /*0052*/ 	.short	0x0101


	//----- nvinfo : EIATTR_VRC_CTA_INIT_COUNT
	.align		4
        /*0054*/ 	.byte	0x02, 0x4a
	.zero		1
	.zero		1


	//----- nvinfo : EIATTR_EXIT_INSTR_OFFSETS
	.align		4
        /*0058*/ 	.byte	0x04, 0x1c
        /*005a*/ 	.short	(.L_17 - .L_16)


	//   ....[0]....
.L_16:
        /*005c*/ 	.word	0x00000090


	//   ....[1]....
        /*0060*/ 	.word	0x000003e0


	//----- nvinfo : EIATTR_CRS_STACK_SIZE
	.align		4
.L_17:
        /*0064*/ 	.byte	0x04, 0x1e
        /*0066*/ 	.short	(.L_19 - .L_18)
.L_18:
        /*0068*/ 	.word	0x00000000


	//----- nvinfo : EIATTR_CBANK_PARAM_SIZE
	.align		4
.L_19:
        /*006c*/ 	.byte	0x03, 0x19
        /*006e*/ 	.short	0x001c


	//----- nvinfo : EIATTR_PARAM_CBANK
	.align		4
        /*0070*/ 	.byte	0x04, 0x0a
        /*0072*/ 	.short	(.L_21 - .L_20)
	.align		4
.L_20:
        /*0074*/ 	.word	index@(.nv.constant0._Z9sgemv_devPKfS0_Pfi)
        /*0078*/ 	.short	0x0380
        /*007a*/ 	.short	0x001c


	//----- nvinfo : EIATTR_SW_WAR
	.align		4
.L_21:
        /*007c*/ 	.byte	0x04, 0x36
        /*007e*/ 	.short	(.L_23 - .L_22)
.L_22:
        /*0080*/ 	.word	0x00000008
.L_23:


//--------------------- .nv.callgraph             --------------------------
	.section	.nv.callgraph,"",@"SHT_CUDA_CALLGRAPH"
	.align	4
	.sectionentsize	8
	.align		4
        /*0000*/ 	.word	0x00000000
	.align		4
        /*0004*/ 	.word	0xffffffff
	.align		4
        /*0008*/ 	.word	0x00000000
	.align		4
        /*000c*/ 	.word	0xfffffffe
	.align		4
        /*0010*/ 	.word	0x00000000
	.align		4
        /*0014*/ 	.word	0xfffffffd
	.align		4
        /*0018*/ 	.word	0x00000000
	.align		4
        /*001c*/ 	.word	0xfffffffc


//--------------------- .text._Z9sgemv_devPKfS0_Pfi --------------------------
	.section	.text._Z9sgemv_devPKfS0_Pfi,"ax",@progbits
	.align	128
        .global         _Z9sgemv_devPKfS0_Pfi
        .type           _Z9sgemv_devPKfS0_Pfi,@function
        .size           _Z9sgemv_devPKfS0_Pfi,(.L_x_5 - _Z9sgemv_devPKfS0_Pfi)
        .other          _Z9sgemv_devPKfS0_Pfi,@"STO_CUDA_ENTRY STV_DEFAULT"
_Z9sgemv_devPKfS0_Pfi:
.text._Z9sgemv_devPKfS0_Pfi:
[----:B------:R-:W-:Y:S01]  /*0000*/  LDC R1, c[0x0][0x37c] ;  /* 0x0000df00ff017b82 */ /* 0x000fe20000000800 */
[----:B------:R-:W0:Y:S07]  /*0010*/  S2R R3, SR_TID.Y ;  /* 0x0000000000037919 */ /* 0x000e2e0000002200 */
[----:B------:R-:W0:Y:S01]  /*0020*/  S2UR UR4, SR_CTAID.Y ;  /* 0x00000000000479c3 */ /* 0x000e220000002600 */
[----:B------:R-:W1:Y:S07]  /*0030*/  LDCU UR7, c[0x0][0x398] ;  /* 0x00007300ff0777ac */ /* 0x000e6e0008000800 */
[----:B------:R-:W0:Y:S02]  /*0040*/  LDC R4, c[0x0][0x364] ;  /* 0x0000d900ff047b82 */ /* 0x000e240000000800 */
[----:B0-----:R-:W-:-:S05]  /*0050*/  IMAD R0, R4, UR4, R3 ;  /* 0x0000000404007c24 */ /* 0x001fca000f8e0203 */
[----:B------:R-:W-:-:S04]  /*0060*/  SHF.L.U32 R17, R0, 0x2, RZ ;  /* 0x0000000200117819 */ /* 0x000fc800000006ff */
[C---:B-1----:R-:W-:Y:S01]  /*0070*/  ISETP.GE.AND P0, PT, R17.reuse, UR7, PT ;  /* 0x0000000711007c0c */ /* 0x042fe2000bf06270 */
[----:B------:R-:W-:-:S12]  /*0080*/  IMAD R5, R17, UR7, RZ ;  /* 0x0000000711057c24 */ /* 0x000fd8000f8e02ff */
[----:B------:R-:W-:Y:S05]  /*0090*/  @P0 EXIT ;  /* 0x000000000000094d */ /* 0x000fea0003800000 */
[----:B------:R-:W0:Y:S01]  /*00a0*/  S2R R7, SR_TID.X ;  /* 0x0000000000077919 */ /* 0x000e220000002100 */
[----:B------:R-:W1:Y:S01]  /*00b0*/  LDCU UR4, c[0x0][0x374] ;  /* 0x00006e80ff0477ac */ /* 0x000e620008000800 */
[----:B------:R-:W0:Y:S01]  /*00c0*/  S2UR UR5, SR_CTAID.X ;  /* 0x00000000000579c3 */ /* 0x000e220000002500 */
[----:B------:R-:W2:Y:S07]  /*00d0*/  LDCU.64 UR8, c[0x0][0x358] ;  /* 0x00006b00ff0877ac */ /* 0x000eae0008000a00 */
[----:B------:R-:W0:Y:S01]  /*00e0*/  LDC R18, c[0x0][0x360] ;  /* 0x0000d800ff127b82 */ /* 0x000e220000000800 */
[----:B------:R-:W3:Y:S07]  /*00f0*/  LDCU UR6, c[0x0][0x370] ;  /* 0x00006e00ff0677ac */ /* 0x000eee0008000800 */
[----:B------:R-:W4:Y:S01]  /*0100*/  LDC.64 R2, c[0x0][0x380] ;  /* 0x0000e000ff027b82 */ /* 0x000f220000000a00 */
[----:B-1----:R-:W-:-:S05]  /*0110*/  IMAD R0, R4, UR4, RZ ;  /* 0x0000000404007c24 */ /* 0x002fca000f8e02ff */
[----:B------:R-:W-:-:S05]  /*0120*/  SHF.L.U32 R0, R0, 0x2, RZ ;  /* 0x0000000200007819 */ /* 0x000fca00000006ff */
[----:B------:R-:W-:Y:S02]  /*0130*/  IMAD R23, R0, UR7, RZ ;  /* 0x0000000700177c24 */ /* 0x000fe4000f8e02ff */
[C---:B0-----:R-:W-:Y:S02]  /*0140*/  IMAD R16, R18.reuse, UR5, R7 ;  /* 0x0000000512107c24 */ /* 0x041fe4000f8e0207 */
[----:B---3--:R-:W-:Y:S02]  /*0150*/  IMAD R18, R18, UR6, RZ ;  /* 0x0000000612127c24 */ /* 0x008fe4000f8e02ff */
[----:B--2-4-:R-:W-:-:S07]  /*0160*/  IMAD.WIDE.U32 R2, R5, 0x4, R2 ;  /* 0x0000000405027825 */ /* 0x014fce00078e0002 */
.L_x_3:
[----:B0-----:R-:W0:Y:S01]  /*0170*/  LDC R25, c[0x0][0x398] ;  /* 0x0000e600ff197b82 */ /* 0x001e220000000800 */
[----:B------:R-:W-:Y:S01]  /*0180*/  BSSY.RECONVERGENT B0, `(.L_x_0) ;  /* 0x000001d000007945 */ /* 0x000fe20003800200 */
[----:B------:R-:W-:Y:S01]  /*0190*/  HFMA2 R27, -RZ, RZ, 0, 0 ;  /* 0x00000000ff1b7431 */ /* 0x000fe200000001ff */
[----:B------:R-:W-:Y:S01]  /*01a0*/  MOV R19, RZ ;  /* 0x000000ff00137202 */ /* 0x000fe20000000f00 */
[----:B------:R-:W-:Y:S01]  /*01b0*/  HFMA2 R21, -RZ, RZ, 0, 0 ;  /* 0x00000000ff157431 */ /* 0x000fe200000001ff */
[----:B------:R-:W-:-:S03]  /*01c0*/  MOV R29, RZ ;  /* 0x000000ff001d7202 */ /* 0x000fc60000000f00 */
[----:B------:R-:W1:Y:S01]  /*01d0*/  LDC.64 R4, c[0x0][0x390] ;  /* 0x0000e400ff047b82 */ /* 0x000e620000000a00 */
[----:B0-----:R-:W-:Y:S01]  /*01e0*/  ISETP.GE.AND P0, PT, R16, R25, PT ;  /* 0x000000191000720c */ /* 0x001fe20003f06270 */
[----:B-1----:R-:W-:-:S12]  /*01f0*/  IMAD.WIDE R4, R17, 0x4, R4 ;  /* 0x0000000411047825 */ /* 0x002fd800078e0204 */
[----:B------:R-:W-:Y:S05]  /*0200*/  @P0 BRA `(.L_x_1) ;  /* 0x0000000000500947 */ /* 0x000fea0003800000 */
[----:B------:R-:W-:Y:S02]  /*0210*/  MOV R27, RZ ;  /* 0x000000ff001b7202 */ /* 0x000fe40000000f00 */
[----:B------:R-:W-:-:S07]  /*0220*/  MOV R20, R16 ;  /* 0x0000001000147202 */ /* 0x000fce0000000f00 */
.L_x_2:
[----:B------:R-:W0:Y:S01]  /*0230*/  LDC.64 R12, c[0x0][0x388] ;  /* 0x0000e200ff0c7b82 */ /* 0x000e220000000a00 */
[----:B------:R-:W-:-:S04]  /*0240*/  IMAD.WIDE R10, R20, 0x4, R2 ;  /* 0x00000004140a7825 */ /* 0x000fc800078e0202 */
[C---:B------:R-:W-:Y:S02]  /*0250*/  IMAD.WIDE R6, R25.reuse, 0x4, R10 ;  /* 0x0000000419067825 */ /* 0x040fe400078e020a */
[----:B------:R-:W2:Y:S02]  /*0260*/  LDG.E.CONSTANT R10, desc[UR8][R10.64] ;  /* 0x000000080a0a7981 */ /* 0x000ea4000c1e9900 */
[C---:B------:R-:W-:Y:S02]  /*0270*/  IMAD.WIDE R8, R25.reuse, 0x4, R6 ;  /* 0x0000000419087825 */ /* 0x040fe400078e0206 */
[----:B------:R-:W3:Y:S02]  /*0280*/  LDG.E.CONSTANT R6, desc[UR8][R6.64] ;  /* 0x0000000806067981 */ /* 0x000ee4000c1e9900 */
[----:B------:R-:W-:Y:S02]  /*0290*/  IMAD.WIDE R14, R25, 0x4, R8 ;  /* 0x00000004190e7825 */ /* 0x000fe400078e0208 */
[----:B------:R-:W4:Y:S02]  /*02a0*/  LDG.E.CONSTANT R8, desc[UR8][R8.64] ;  /* 0x0000000808087981 */ /* 0x000f24000c1e9900 */
[----:B0-----:R-:W-:-:S02]  /*02b0*/  IMAD.WIDE R12, R20, 0x4, R12 ;  /* 0x00000004140c7825 */ /* 0x001fc400078e020c */
[----:B------:R-:W5:Y:S04]  /*02c0*/  LDG.E.CONSTANT R14, desc[UR8][R14.64] ;  /* 0x000000080e0e7981 */ /* 0x000f68000c1e9900 */
[----:B------:R-:W2:Y:S01]  /*02d0*/  LDG.E.CONSTANT R12, desc[UR8][R12.64] ;  /* 0x000000080c0c7981 */ /* 0x000ea2000c1e9900 */
[----:B------:R-:W-:-:S04]  /*02e0*/  IADD3 R20, PT, PT, R18, R20, RZ ;  /* 0x0000001412147210 */ /* 0x000fc80007ffe0ff */
[----:B------:R-:W-:Y:S01]  /*02f0*/  ISETP.GE.AND P0, PT, R20, R25, PT ;  /* 0x000000191400720c */ /* 0x000fe20003f06270 */
[C---:B--2---:R-:W-:Y:S01]  /*0300*/  FFMA R29, R12.reuse, R10, R29 ;  /* 0x0000000a0c1d7223 */ /* 0x044fe2000000001d */
[C---:B---3--:R-:W-:Y:S01]  /*0310*/  FFMA R21, R12.reuse, R6, R21 ;  /* 0x000000060c157223 */ /* 0x048fe20000000015 */
[C---:B----4-:R-:W-:Y:S01]  /*0320*/  FFMA R19, R12.reuse, R8, R19 ;  /* 0x000000080c137223 */ /* 0x050fe20000000013 */
[----:B-----5:R-:W-:-:S09]  /*0330*/  FFMA R27, R12, R14, R27 ;  /* 0x0000000e0c1b7223 */ /* 0x020fd2000000001b */
[----:B------:R-:W-:Y:S05]  /*0340*/  @!P0 BRA `(.L_x_2) ;  /* 0xfffffffc00b88947 */ /* 0x000fea000383ffff */
.L_x_1:
[----:B------:R-:W-:Y:S05]  /*0350*/  BSYNC.RECONVERGENT B0 ;  /* 0x0000000000007941 */ /* 0x000fea0003800200 */
.L_x_0:
[----:B------:R-:W-:Y:S01]  /*0360*/  IADD3 R17, PT, PT, R0, R17, RZ ;  /* 0x0000001100117210 */ /* 0x000fe20007ffe0ff */
[----:B------:R0:W-:Y:S03]  /*0370*/  REDG.E.ADD.F32.FTZ.RN.STRONG.GPU desc[UR8][R4.64], R29 ;  /* 0x0000001d040079a6 */ /* 0x0001e6000c12f308 */
[----:B------:R-:W-:Y:S01]  /*0380*/  ISETP.GE.AND P0, PT, R17, R25, PT ;  /* 0x000000191100720c */ /* 0x000fe20003f06270 */
[----:B------:R0:W-:Y:S04]  /*0390*/  REDG.E.ADD.F32.FTZ.RN.STRONG.GPU desc[UR8][R4.64+0x4], R21 ;  /* 0x00000415040079a6 */ /* 0x0001e8000c12f308 */
[----:B------:R0:W-:Y:S01]  /*03a0*/  REDG.E.ADD.F32.FTZ.RN.STRONG.GPU desc[UR8][R4.64+0x8], R19 ;  /* 0x00000813040079a6 */ /* 0x0001e2000c12f308 */
[----:B------:R-:W-:-:S03]  /*03b0*/  IMAD.WIDE.U32 R2, R23, 0x4, R2 ;  /* 0x0000000417027825 */ /* 0x000fc600078e0002 */
[----:B------:R0:W-:Y:S04]  /*03c0*/  REDG.E.ADD.F32.FTZ.RN.STRONG.GPU desc[UR8][R4.64+0xc], R27 ;  /* 0x00000c1b040079a6 */ /* 0x0001e8000c12f308 */
[----:B------:R-:W-:Y:S05]  /*03d0*/  @!P0 BRA `(.L_x_3) ;  /* 0xfffffffc00648947 */ /* 0x000fea000383ffff */
[----:B------:R-:W-:Y:S05]  /*03e0*/  EXIT ;  /* 0x000000000000794d */ /* 0x000fea0003800000 */
.L_x_4:
[----:B------:R-:W-:-:S00]  /*03f0*/  BRA `(.L_x_4) ;  /* 0xfffffffc00fc7947 */ /* 0x000fc0000383ffff */
[----:B------:R-:W-:-:S00]  /*0400*/  NOP ;  /* 0x0000000000007918 */ /* 0x000fc00000000000 */
[----:B------:R-:W-:-:S00]  /*0410*/  NOP ;  /* 0x0000000000007918 */ /* 0x000fc00000000000 */
[----:B------:R-:W-:-:S00]  /*0420*/  NOP ;  /* 0x0000000000007918 */ /* 0x000fc00000000000 */
[----:B------:R-:W-:-:S00]  /*0430*/  NOP ;  /* 0x0000000000007918 */ /* 0x000fc00000000000 */
[----:B------:R-:W-:-:S00]  /*0440*/  NOP ;  /* 0x0000000000007918 */ /* 0x000fc00000000000 */
[----:B------:R-:W-:-:S00]  /*0450*/  NOP ;  /* 0x0000000000007918 */ /* 0x000fc00000000000 */
[----:B------:R-:W-:-:S00]  /*0460*/  NOP ;  /* 0x0000000000007918 */ /* 0x000fc00000000000 */
[----:B------:R-:W-:-:S00]  /*0470*/  NOP ;  /* 0x0000000000007918 */ /* 0x000fc00000000000 */
.L_x_5:


//--------------------- .nv.shared.reserved.0     --------------------------
	.section	.nv.shared.reserved.0,"aw",@nobits
	.weak		__nv_reservedSMEM_offset_0_alias
	.size		__nv_reservedSMEM_offset_0_alias, 0, 64
	.other		__nv_reservedSMEM_offset_0_alias,@"STO_CUDA_RESERVED_SHARED STV_DEFAULT"
__nv_reservedSMEM_offset_0_alias:
	.zero		0
	.zero		64


//--------------------- .nv.constant0._Z9sgemv_devPKfS0_Pfi --------------------------
	.section	.nv.constant0._Z9sgemv_devPKfS0_Pfi,"a",@progbits
	.sectionflags	@""
	.align	4
.nv.constant0._Z9sgemv_devPKfS0_Pfi:
	.zero		924


//--------------------- SYMBOLS --------------------------

	.type		.nv.reservedSmem.offset0,@object
	.size		.nv.reservedSmem.offset0,0x4
